	.target	sm_120a

	.elftype	@"ET_EXEC"


//--------------------- .note.nv.tkinfo           --------------------------
	.section	.note.nv.tkinfo,"",@"SHT_NOTE"
	.sectionflags	@"SHF_NOTE_NV_TKINFO"
	.tkinfo
        /*0018*/ 	.word	0x00000080
        /*0030*/ 	.string	""
        /*0030*/ 	.string	"ptxas"
        /*0030*/ 	.string	"Cuda compilation tools, release 12.8, V12.8.93"
        /*0030*/ 	.string	"Build cuda_12.8.r12.8/compiler.35583870_0"
        /*0030*/ 	.string	"-v  -lineinfo  -arch sm_120a "



//--------------------- .note.nv.cuver            --------------------------
	.section	.note.nv.cuver,"",@"SHT_NOTE"
	.sectionflags	@"SHF_NOTE_NV_CUVER"
        /*0018*/ 	.short	0x0001
        /*001a*/ 	.short	0x0078
        /*001c*/ 	.short	0x0001
        /*001e*/ 	.short	0x0000
        /*0020*/ 	.short	0x0001
        /*0022*/ 	.short	0x0000


//--------------------- .nv.info                  --------------------------
	.section	.nv.info,"",@"SHT_CUDA_INFO"
	.align	4


	//----- nvinfo : EIATTR_REGCOUNT
	.align		4
        /*0000*/ 	.byte	0x04, 0x2f
        /*0002*/ 	.short	(.L_1 - .L_0)
	.align		4
.L_0:
        /*0004*/ 	.word	index@(triton_poi_fused__scaled_mm__to_copy_clamp_ones_3)
        /*0008*/ 	.word	0x00000018


	//----- nvinfo : EIATTR_FRAME_SIZE
	.align		4
.L_1:
        /*000c*/ 	.byte	0x04, 0x11
        /*000e*/ 	.short	(.L_3 - .L_2)
	.align		4
.L_2:
        /*0010*/ 	.word	index@(triton_poi_fused__scaled_mm__to_copy_clamp_ones_3)
        /*0014*/ 	.word	0x00000000


	//----- nvinfo : EIATTR_MIN_STACK_SIZE
	.align		4
.L_3:
        /*0018*/ 	.byte	0x04, 0x12
        /*001a*/ 	.short	(.L_5 - .L_4)
	.align		4
.L_4:
        /*001c*/ 	.word	index@(triton_poi_fused__scaled_mm__to_copy_clamp_ones_3)
        /*0020*/ 	.word	0x00000000
.L_5:


//--------------------- .nv.info.triton_poi_fused__scaled_mm__to_copy_clamp_ones_3 --------------------------
	.section	.nv.info.triton_poi_fused__scaled_mm__to_copy_clamp_ones_3,"",@"SHT_CUDA_INFO"
	.sectionflags	@""
	.align	4


	//----- nvinfo : EIATTR_CUDA_API_VERSION
	.align		4
        /*0000*/ 	.byte	0x04, 0x37
        /*0002*/ 	.short	(.L_7 - .L_6)
.L_6:
        /*0004*/ 	.word	0x00000080


	//----- nvinfo : EIATTR_KPARAM_INFO
	.align		4
.L_7:
        /*0008*/ 	.byte	0x04, 0x17
        /*000a*/ 	.short	(.L_9 - .L_8)
.L_8:
        /*000c*/ 	.word	0x00000000
        /*0010*/ 	.short	0x0005
        /*0012*/ 	.short	0x0028
        /*0014*/ 	.byte	0x00, 0xf4, 0x21, 0x00


	//----- nvinfo : EIATTR_KPARAM_INFO
	.align		4
.L_9:
        /*0018*/ 	.byte	0x04, 0x17
        /*001a*/ 	.short	(.L_11 - .L_10)
.L_10:
        /*001c*/ 	.word	0x00000000
        /*0020*/ 	.short	0x0004
        /*0022*/ 	.short	0x0020
        /*0024*/ 	.byte	0x00, 0xf0, 0x11, 0x00


	//----- nvinfo : EIATTR_KPARAM_INFO
	.align		4
.L_11:
        /*0028*/ 	.byte	0x04, 0x17
        /*002a*/ 	.short	(.L_13 - .L_12)
.L_12:
        /*002c*/ 	.word	0x00000000
        /*0030*/ 	.short	0x0003
        /*0032*/ 	.short	0x0018
        /*0034*/ 	.byte	0x00, 0xf4, 0x21, 0x00


	//----- nvinfo : EIATTR_KPARAM_INFO
	.align		4
.L_13:
        /*0038*/ 	.byte	0x04, 0x17
        /*003a*/ 	.short	(.L_15 - .L_14)
.L_14:
        /*003c*/ 	.word	0x00000000
        /*0040*/ 	.short	0x0002
        /*0042*/ 	.short	0x0010
        /*0044*/ 	.byte	0x00, 0xf4, 0x21, 0x00


	//----- nvinfo : EIATTR_KPARAM_INFO
	.align		4
.L_15:
        /*0048*/ 	.byte	0x04, 0x17
        /*004a*/ 	.short	(.L_17 - .L_16)
.L_16:
        /*004c*/ 	.word	0x00000000
        /*0050*/ 	.short	0x0001
        /*0052*/ 	.short	0x0008
        /*0054*/ 	.byte	0x00, 0xf4, 0x21, 0x00


	//----- nvinfo : EIATTR_KPARAM_INFO
	.align		4
.L_17:
        /*0058*/ 	.byte	0x04, 0x17
        /*005a*/ 	.short	(.L_19 - .L_18)
.L_18:
        /*005c*/ 	.word	0x00000000
        /*0060*/ 	.short	0x0000
        /*0062*/ 	.short	0x0000
        /*0064*/ 	.byte	0x00, 0xf4, 0x21, 0x00


	//----- nvinfo : EIATTR_SPARSE_MMA_MASK
	.align		4
.L_19:
        /*0068*/ 	.byte	0x03, 0x50
        /*006a*/ 	.short	0x0000


	//----- nvinfo : EIATTR_MAXREG_COUNT
	.align		4
        /*006c*/ 	.byte	0x03, 0x1b
        /*006e*/ 	.short	0x00ff


	//----- nvinfo : EIATTR_VRC_CTA_INIT_COUNT
	.align		4
        /*0070*/ 	.byte	0x02, 0x4a
	.zero		1
	.zero		1


	//----- nvinfo : EIATTR_EXIT_INSTR_OFFSETS
	.align		4
        /*0074*/ 	.byte	0x04, 0x1c
        /*0076*/ 	.short	(.L_21 - .L_20)


	//   ....[0]....
.L_20:
        /*0078*/ 	.word	0x00000880


	//----- nvinfo : EIATTR_REQNTID
	.align		4
.L_21:
        /*007c*/ 	.byte	0x04, 0x10
        /*007e*/ 	.short	(.L_23 - .L_22)
.L_22:
        /*0080*/ 	.word	0x00000080
        /*0084*/ 	.word	0x00000001
        /*0088*/ 	.word	0x00000001


	//----- nvinfo : EIATTR_CBANK_PARAM_SIZE
	.align		4
.L_23:
        /*008c*/ 	.byte	0x03, 0x19
        /*008e*/ 	.short	0x0030


	//----- nvinfo : EIATTR_PARAM_CBANK
	.align		4
        /*0090*/ 	.byte	0x04, 0x0a
        /*0092*/ 	.short	(.L_25 - .L_24)
	.align		4
.L_24:
        /*0094*/ 	.word	index@(.nv.constant0.triton_poi_fused__scaled_mm__to_copy_clamp_ones_3)
        /*0098*/ 	.short	0x0380
        /*009a*/ 	.short	0x0030


	//----- nvinfo : EIATTR_SW_WAR
	.align		4
.L_25:
        /*009c*/ 	.byte	0x04, 0x36
        /*009e*/ 	.short	(.L_27 - .L_26)
.L_26:
        /*00a0*/ 	.word	0x00000000
.L_27:


//--------------------- .nv.compat                --------------------------
	.section	.nv.compat,"",@"SHT_CUDA_COMPAT_INFO"
	.align	4
        /*0000*/ 	.byte	0x02, 0x02, 0x02, 0x00, 0x02, 0x05, 0x05, 0x00, 0x02, 0x03, 0x00, 0x00, 0x02, 0x06, 0x01, 0x00


//--------------------- .nv.callgraph             --------------------------
	.section	.nv.callgraph,"",@"SHT_CUDA_CALLGRAPH"
	.align	4
	.sectionentsize	8
	.align		4
        /*0000*/ 	.word	0x00000000
	.align		4
        /*0004*/ 	.word	0xffffffff
	.align		4
        /*0008*/ 	.word	0x00000000
	.align		4
        /*000c*/ 	.word	0xfffffffe
	.align		4
        /*0010*/ 	.word	0x00000000
	.align		4
        /*0014*/ 	.word	0xfffffffd
	.align		4
        /*0018*/ 	.word	0x00000000
	.align		4
        /*001c*/ 	.word	0xfffffffc


//--------------------- .text.triton_poi_fused__scaled_mm__to_copy_clamp_ones_3 --------------------------
	.section	.text.triton_poi_fused__scaled_mm__to_copy_clamp_ones_3,"ax",@progbits
	.align	128
        .global         triton_poi_fused__scaled_mm__to_copy_clamp_ones_3
        .type           triton_poi_fused__scaled_mm__to_copy_clamp_ones_3,@function
        .size           triton_poi_fused__scaled_mm__to_copy_clamp_ones_3,(.L_x_1 - triton_poi_fused__scaled_mm__to_copy_clamp_ones_3)
        .other          triton_poi_fused__scaled_mm__to_copy_clamp_ones_3,@"STO_CUDA_ENTRY STV_DEFAULT"
triton_poi_fused__scaled_mm__to_copy_clamp_ones_3:
.text.triton_poi_fused__scaled_mm__to_copy_clamp_ones_3:
[----:B------:R-:W-:Y:S01]  /*0000*/  LDC R1, c[0x0][0x37c] ;  /* 0x0000df00ff017b82 */ /* 0x000fe20000000800 */
[----:B------:R-:W0:Y:S07]  /*0010*/  S2R R0, SR_TID.X ;  /* 0x0000000000007919 */ /* 0x000e2e0000002100 */
[----:B------:R-:W1:Y:S01]  /*0020*/  LDC.64 R4, c[0x0][0x380] ;  /* 0x0000e000ff047b82 */ /* 0x000e620000000a00 */
[----:B------:R-:W2:Y:S01]  /*0030*/  LDCU.64 UR4, c[0x0][0x358] ;  /* 0x00006b00ff0477ac */ /* 0x000ea20008000a00 */
[----:B------:R-:W3:Y:S06]  /*0040*/  S2R R3, SR_CTAID.X ;  /* 0x0000000000037919 */ /* 0x000eec0000002500 */
[----:B------:R-:W4:Y:S08]  /*0050*/  LDC.64 R8, c[0x0][0x388] ;  /* 0x0000e200ff087b82 */ /* 0x000f300000000a00 */
[----:B------:R-:W5:Y:S01]  /*0060*/  LDC.64 R10, c[0x0][0x390] ;  /* 0x0000e400ff0a7b82 */ /* 0x000f620000000a00 */
[----:B0-----:R-:W-:-:S05]  /*0070*/  IMAD.SHL.U32 R0, R0, 0x8, RZ ;  /* 0x0000000800007824 */ /* 0x001fca00078e00ff */
[----:B------:R-:W-:-:S05]  /*0080*/  LOP3.LUT R0, R0, 0x3f8, RZ, 0xc0, !PT ;  /* 0x000003f800007812 */ /* 0x000fca00078ec0ff */
[----:B---3--:R-:W-:-:S04]  /*0090*/  IMAD R2, R3, 0x400, R0 ;  /* 0x0000040003027824 */ /* 0x008fc800078e0200 */
[----:B-1----:R-:W-:-:S06]  /*00a0*/  IMAD.WIDE R4, R2, 0x2, R4 ;  /* 0x0000000202047825 */ /* 0x002fcc00078e0204 */
[----:B--2---:R-:W2:Y:S02]  /*00b0*/  LDG.E.128 R4, desc[UR4][R4.64] ;  /* 0x0000000404047981 */ /* 0x004ea4000c1e1d00 */
[C---:B--2---:R-:W-:Y:S01]  /*00c0*/  HSETP2.BF16_V2.GT.AND P1, P0, R4.reuse, -448, -448, PT ;  /* 0xc3e0c3e004007434 */ /* 0x044fe20003824002 */
[C---:B------:R-:W-:Y:S01]  /*00d0*/  IMAD.U32 R14, R4.reuse, 0x10000, RZ ;  /* 0x00010000040e7824 */ /* 0x040fe200078e00ff */
[----:B------:R-:W-:Y:S02]  /*00e0*/  HSETP2.BF16_V2.NAN.AND P4, P5, R4, RZ.H0_H0, PT ;  /* 0x200000ff04007234 */ /* 0x000fe40003d88002 */
[----:B------:R-:W-:Y:S02]  /*00f0*/  HSETP2.BF16_V2.GT.AND P3, P2, R5, -448, -448, PT ;  /* 0xc3e0c3e005007434 */ /* 0x000fe40003a64002 */
[----:B------:R-:W-:Y:S02]  /*0100*/  PRMT R0, R4, 0x7632, R0 ;  /* 0x0000763204007816 */ /* 0x000fe40000000000 */
[----:B------:R-:W-:-:S03]  /*0110*/  PRMT R3, R5, 0x7632, R3 ;  /* 0x0000763205037816 */ /* 0x000fc60000000003 */
[----:B------:R-:W-:Y:S02]  /*0120*/  IMAD.U32 R15, R0, 0x10000, RZ ;  /* 0x00010000000f7824 */ /* 0x000fe400078e00ff */
[----:B------:R-:W-:Y:S01]  /*0130*/  @!P1 FSEL R14, R14, -448, P4 ;  /* 0xc3e000000e0e9808 */ /* 0x000fe20002000000 */
[----:B------:R-:W-:Y:S01]  /*0140*/  HSETP2.BF16_V2.NAN.AND P6, P4, R5, RZ.H0_H0, PT ;  /* 0x200000ff05007234 */ /* 0x000fe20003cc8002 */
[----:B------:R-:W-:Y:S01]  /*0150*/  IMAD.U32 R0, R5, 0x10000, RZ ;  /* 0x0001000005007824 */ /* 0x000fe200078e00ff */
[----:B------:R-:W-:Y:S01]  /*0160*/  @!P0 FSEL R15, R15, -448, P5 ;  /* 0xc3e000000f0f8808 */ /* 0x000fe20002800000 */
[C---:B------:R-:W-:Y:S01]  /*0170*/  HSETP2.BF16_V2.GT.AND P5, P0, R6.reuse, -448, -448, PT ;  /* 0xc3e0c3e006007434 */ /* 0x040fe200038a4002 */
[----:B------:R-:W-:Y:S01]  /*0180*/  IMAD.U32 R17, R3, 0x10000, RZ ;  /* 0x0001000003117824 */ /* 0x000fe200078e00ff */
[----:B------:R-:W-:Y:S01]  /*0190*/  FSETP.GEU.AND P1, PT, R14, 448, PT ;  /* 0x43e000000e00780b */ /* 0x000fe20003f2e000 */
[----:B------:R-:W-:Y:S01]  /*01a0*/  @!P3 FSEL R0, R0, -448, P6 ;  /* 0xc3e000000000b808 */ /* 0x000fe20003000000 */
[----:B------:R-:W-:Y:S01]  /*01b0*/  FSETP.NAN.AND P3, PT, R14, R14, PT ;  /* 0x0000000e0e00720b */ /* 0x000fe20003f68000 */
[C---:B------:R-:W-:Y:S01]  /*01c0*/  PRMT R3, R6.reuse, 0x7632, R3 ;  /* 0x0000763206037816 */ /* 0x040fe20000000003 */
[----:B------:R-:W0:Y:S01]  /*01d0*/  LDC.64 R4, c[0x0][0x398] ;  /* 0x0000e600ff047b82 */ /* 0x000e220000000a00 */
[----:B------:R-:W-:Y:S01]  /*01e0*/  @!P2 FSEL R17, R17, -448, P4 ;  /* 0xc3e000001111a808 */ /* 0x000fe20002000000 */
[----:B------:R-:W-:Y:S01]  /*01f0*/  HSETP2.BF16_V2.NAN.AND P6, P2, R6, RZ.H0_H0, PT ;  /* 0x200000ff06007234 */ /* 0x000fe20003ac8002 */
[----:B------:R-:W-:-:S02]  /*0200*/  IMAD.U32 R6, R6, 0x10000, RZ ;  /* 0x0001000006067824 */ /* 0x000fc400078e00ff */
[----:B------:R-:W-:Y:S01]  /*0210*/  IMAD.U32 R19, R3, 0x10000, RZ ;  /* 0x0001000003137824 */ /* 0x000fe200078e00ff */
[----:B------:R-:W-:Y:S02]  /*0220*/  PRMT R3, R7, 0x7632, R3 ;  /* 0x0000763207037816 */ /* 0x000fe40000000003 */
[----:B------:R-:W-:Y:S01]  /*0230*/  @!P5 FSEL R6, R6, -448, P6 ;  /* 0xc3e000000606d808 */ /* 0x000fe20003000000 */
[----:B------:R-:W-:Y:S01]  /*0240*/  @P1 FSEL R14, R14, 448, P3 ;  /* 0x43e000000e0e1808 */ /* 0x000fe20001800000 */
[C---:B------:R-:W-:Y:S01]  /*0250*/  HSETP2.BF16_V2.GT.AND P4, P3, R7.reuse, -448, -448, PT ;  /* 0xc3e0c3e007007434 */ /* 0x040fe20003b84002 */
[----:B------:R-:W-:Y:S01]  /*0260*/  IMAD.U32 R16, R3, 0x10000, RZ ;  /* 0x0001000003107824 */ /* 0x000fe200078e00ff */
[C---:B------:R-:W-:Y:S01]  /*0270*/  FSETP.GEU.AND P1, PT, R0.reuse, 448, PT ;  /* 0x43e000000000780b */ /* 0x040fe20003f2e000 */
[----:B------:R-:W-:Y:S01]  /*0280*/  HSETP2.BF16_V2.NAN.AND P6, P5, R7, RZ.H0_H0, PT ;  /* 0x200000ff07007234 */ /* 0x000fe20003dc8002 */
[----:B------:R-:W-:Y:S01]  /*0290*/  IMAD.U32 R7, R7, 0x10000, RZ ;  /* 0x0001000007077824 */ /* 0x000fe200078e00ff */
[----:B------:R-:W-:Y:S01]  /*02a0*/  @!P0 FSEL R19, R19, -448, P2 ;  /* 0xc3e0000013138808 */ /* 0x000fe20001000000 */
[----:B------:R-:W-:Y:S01]  /*02b0*/  FSETP.GEU.AND P0, PT, R15, 448, PT ;  /* 0x43e000000f00780b */ /* 0x000fe20003f0e000 */
[----:B------:R-:W-:Y:S01]  /*02c0*/  FSETP.NAN.AND P2, PT, R0, R0, PT ;  /* 0x000000000000720b */ /* 0x000fe20003f48000 */
[----:B------:R-:W-:-:S05]  /*02d0*/  SHF.R.S32.HI R3, RZ, 0x1f, R2 ;  /* 0x0000001fff037819 */ /* 0x000fca0000011402 */
[----:B------:R-:W-:Y:S01]  /*02e0*/  @!P4 FSEL R7, R7, -448, P6 ;  /* 0xc3e000000707c808 */ /* 0x000fe20003000000 */
[----:B------:R-:W-:Y:S01]  /*02f0*/  FSETP.GEU.AND P4, PT, R6, 448, PT ;  /* 0x43e000000600780b */ /* 0x000fe20003f8e000 */
[----:B------:R-:W-:Y:S01]  /*0300*/  @P1 FSEL R0, R0, 448, P2 ;  /* 0x43e0000000001808 */ /* 0x000fe20001000000 */
[----:B------:R-:W-:Y:S01]  /*0310*/  FSETP.GEU.AND P2, PT, R17, 448, PT ;  /* 0x43e000001100780b */ /* 0x000fe20003f4e000 */
[----:B------:R-:W-:Y:S01]  /*0320*/  FSETP.NAN.AND P1, PT, R15, R15, PT ;  /* 0x0000000f0f00720b */ /* 0x000fe20003f28000 */
[----:B------:R-:W-:Y:S01]  /*0330*/  @!P3 FSEL R16, R16, -448, P5 ;  /* 0xc3e000001010b808 */ /* 0x000fe20002800000 */
[----:B------:R-:W-:Y:S01]  /*0340*/  FSETP.GEU.AND P5, PT, R7, 448, PT ;  /* 0x43e000000700780b */ /* 0x000fe20003fae000 */
[----:B------:R-:W-:Y:S01]  /*0350*/  FSETP.NAN.AND P6, PT, R6, R6, PT ;  /* 0x000000060600720b */ /* 0x000fe20003fc8000 */
[----:B------:R-:W-:Y:S01]  /*0360*/  FSETP.NAN.AND P3, PT, R17, R17, PT ;  /* 0x000000111100720b */ /* 0x000fe20003f68000 */
[----:B------:R-:W-:Y:S01]  /*0370*/  @P0 FSEL R15, R15, 448, P1 ;  /* 0x43e000000f0f0808 */ /* 0x000fe20000800000 */
[----:B------:R-:W-:Y:S01]  /*0380*/  FSETP.GEU.AND P1, PT, R16, 448, PT ;  /* 0x43e000001000780b */ /* 0x000fe20003f2e000 */
[----:B------:R-:W-:Y:S01]  /*0390*/  FSETP.GEU.AND P0, PT, R19, 448, PT ;  /* 0x43e000001300780b */ /* 0x000fe20003f0e000 */
[----:B----4-:R-:W-:-:S02]  /*03a0*/  IADD.64 R8, R2, R8 ;  /* 0x0000000802087235 */ /* 0x010fc400078e0200 */
[----:B------:R-:W-:Y:S01]  /*03b0*/  @P4 FSEL R6, R6, 448, P6 ;  /* 0x43e0000006064808 */ /* 0x000fe20003000000 */
[----:B------:R-:W-:Y:S01]  /*03c0*/  FSETP.NAN.AND P6, PT, R7, R7, PT ;  /* 0x000000070700720b */ /* 0x000fe20003fc8000 */
[----:B------:R-:W-:Y:S01]  /*03d0*/  @P2 FSEL R17, R17, 448, P3 ;  /* 0x43e0000011112808 */ /* 0x000fe20001800000 */
[----:B------:R-:W-:Y:S01]  /*03e0*/  FSETP.GT.AND P3, PT, R15, -448, PT ;  /* 0xc3e000000f00780b */ /* 0x000fe20003f64000 */
[----:B------:R-:W-:Y:S01]  /*03f0*/  FSETP.NAN.AND P4, PT, R16, R16, PT ;  /* 0x000000101000720b */ /* 0x000fe20003f88000 */
[----:B------:R-:W-:Y:S01]  /*0400*/  FSETP.NAN.AND P2, PT, R19, R19, PT ;  /* 0x000000131300720b */ /* 0x000fe20003f48000 */
[----:B------:R-:W-:Y:S01]  /*0410*/  @P5 FSEL R7, R7, 448, P6 ;  /* 0x43e0000007075808 */ /* 0x000fe20003000000 */
[----:B------:R-:W-:Y:S01]  /*0420*/  FSETP.GT.AND P5, PT, R14, -448, PT ;  /* 0xc3e000000e00780b */ /* 0x000fe20003fa4000 */
[----:B------:R-:W-:Y:S01]  /*0430*/  FSETP.NAN.AND P6, PT, R15, R15, PT ;  /* 0x0000000f0f00720b */ /* 0x000fe20003fc8000 */
[----:B------:R-:W-:Y:S01]  /*0440*/  @P1 FSEL R16, R16, 448, P4 ;  /* 0x43e0000010101808 */ /* 0x000fe20002000000 */
[----:B------:R-:W-:Y:S01]  /*0450*/  FSETP.GT.AND P1, PT, R17, -448, PT ;  /* 0xc3e000001100780b */ /* 0x000fe20003f24000 */
[----:B------:R-:W-:Y:S01]  /*0460*/  @P0 FSEL R19, R19, 448, P2 ;  /* 0x43e0000013130808 */ /* 0x000fe20001000000 */
[----:B------:R-:W-:Y:S01]  /*0470*/  F2FP.SATFINITE.E4M3.F32.PACK_AB_MERGE_C R12, R15, R14, RZ ;  /* 0x0000000e0f0c723e */ /* 0x000fe200048070ff */
[----:B-----5:R-:W-:-:S02]  /*0480*/  IADD.64 R10, R2, R10 ;  /* 0x0000000a020a7235 */ /* 0x020fc400078e0200 */
[----:B------:R-:W-:Y:S01]  /*0490*/  FSETP.NAN.AND P4, PT, R14, R14, PT ;  /* 0x0000000e0e00720b */ /* 0x000fe20003f88000 */
[----:B------:R-:W-:Y:S01]  /*04a0*/  @!P3 FSEL R15, R15, -448, P6 ;  /* 0xc3e000000f0fb808 */ /* 0x000fe20003000000 */
[----:B------:R-:W-:Y:S01]  /*04b0*/  FSETP.GT.AND P0, PT, R0, -448, PT ;  /* 0xc3e000000000780b */ /* 0x000fe20003f04000 */
[----:B------:R-:W-:Y:S01]  /*04c0*/  FSETP.GT.AND P3, PT, R19, -448, PT ;  /* 0xc3e000001300780b */ /* 0x000fe20003f64000 */
[C---:B------:R-:W-:Y:S01]  /*04d0*/  FSETP.NAN.AND P6, PT, R17.reuse, R17, PT ;  /* 0x000000111100720b */ /* 0x040fe20003fc8000 */
[----:B------:R-:W-:Y:S01]  /*04e0*/  @!P5 FSEL R14, R14, -448, P4 ;  /* 0xc3e000000e0ed808 */ /* 0x000fe20002000000 */
[----:B------:R-:W-:Y:S01]  /*04f0*/  FSETP.GT.AND P4, PT, R6, -448, PT ;  /* 0xc3e000000600780b */ /* 0x000fe20003f84000 */
[----:B------:R-:W-:Y:S01]  /*0500*/  FSETP.GT.AND P5, PT, R16, -448, PT ;  /* 0xc3e000001000780b */ /* 0x000fe20003fa4000 */
[CC--:B------:R-:W-:Y:S01]  /*0510*/  F2FP.SATFINITE.E4M3.F32.PACK_AB_MERGE_C R13, R17.reuse, R0.reuse, RZ ;  /* 0x00000000110d723e */ /* 0x0c0fe200048070ff */
[----:B0-----:R-:W-:Y:S01]  /*0520*/  IMAD.WIDE R2, R2, 0x2, R4 ;  /* 0x0000000202027825 */ /* 0x001fe200078e0204 */
[----:B------:R-:W-:Y:S01]  /*0530*/  @!P1 FSEL R17, R17, -448, P6 ;  /* 0xc3e0000011119808 */ /* 0x000fe20003000000 */
[----:B------:R-:W-:Y:S01]  /*0540*/  FSETP.NAN.AND P2, PT, R0, R0, PT ;  /* 0x000000000000720b */ /* 0x000fe20003f48000 */
[C---:B------:R-:W-:Y:S01]  /*0550*/  FSETP.NAN.AND P6, PT, R19.reuse, R19, PT ;  /* 0x000000131300720b */ /* 0x040fe20003fc8000 */
[-C--:B------:R-:W-:Y:S01]  /*0560*/  F2FP.SATFINITE.E4M3.F32.PACK_AB_MERGE_C R18, R19, R6.reuse, RZ ;  /* 0x000000061312723e */ /* 0x080fe200048070ff */
[----:B------:R-:W-:-:S02]  /*0570*/  FSETP.NAN.AND P1, PT, R6, R6, PT ;  /* 0x000000060600720b */ /* 0x000fc40003f28000 */
[----:B------:R-:W-:Y:S01]  /*0580*/  @!P0 FSEL R0, R0, -448, P2 ;  /* 0xc3e0000000008808 */ /* 0x000fe20001000000 */
[----:B------:R-:W-:Y:S01]  /*0590*/  @!P3 FSEL R19, R19, -448, P6 ;  /* 0xc3e000001313b808 */ /* 0x000fe20003000000 */
[----:B------:R-:W-:Y:S01]  /*05a0*/  FSETP.GT.AND P0, PT, R7, -448, PT ;  /* 0xc3e000000700780b */ /* 0x000fe20003f04000 */
[C---:B------:R-:W-:Y:S01]  /*05b0*/  FSETP.NAN.AND P2, PT, R16.reuse, R16, PT ;  /* 0x000000101000720b */ /* 0x040fe20003f48000 */
[----:B------:R-:W-:Y:S01]  /*05c0*/  FSETP.GEU.AND P6, PT, R15, 448, PT ;  /* 0x43e000000f00780b */ /* 0x000fe20003fce000 */
[-C--:B------:R-:W-:Y:S01]  /*05d0*/  F2FP.SATFINITE.E4M3.F32.PACK_AB_MERGE_C R21, R16, R7.reuse, RZ ;  /* 0x000000071015723e */ /* 0x080fe200048070ff */
[----:B------:R-:W-:Y:S02]  /*05e0*/  @!P4 FSEL R6, R6, -448, P1 ;  /* 0xc3e000000606c808 */ /* 0x000fe40000800000 */
[----:B------:R-:W-:Y:S01]  /*05f0*/  @!P5 FSEL R16, R16, -448, P2 ;  /* 0xc3e000001010d808 */ /* 0x000fe20001000000 */
[----:B------:R-:W-:Y:S01]  /*0600*/  FSETP.GEU.AND P1, PT, R14, 448, PT ;  /* 0x43e000000e00780b */ /* 0x000fe20003f2e000 */
[----:B------:R-:W-:Y:S01]  /*0610*/  FSETP.GEU.AND P2, PT, R17, 448, PT ;  /* 0x43e000001100780b */ /* 0x000fe20003f4e000 */
[----:B------:R-:W-:Y:S01]  /*0620*/  FSETP.NAN.AND P3, PT, R7, R7, PT ;  /* 0x000000070700720b */ /* 0x000fe20003f68000 */
[----:B------:R-:W-:Y:S01]  /*0630*/  FSETP.NAN.AND P4, PT, R15, R15, PT ;  /* 0x0000000f0f00720b */ /* 0x000fe20003f88000 */
[----:B------:R-:W-:Y:S01]  /*0640*/  FSETP.NAN.AND P5, PT, R17, R17, PT ;  /* 0x000000111100720b */ /* 0x000fe20003fa8000 */
[----:B------:R-:W-:-:S02]  /*0650*/  PRMT R12, R12, 0x5410, R13 ;  /* 0x000054100c0c7816 */ /* 0x000fc4000000000d */
[----:B------:R-:W-:Y:S01]  /*0660*/  @!P0 FSEL R7, R7, -448, P3 ;  /* 0xc3e0000007078808 */ /* 0x000fe20001800000 */
[----:B------:R-:W-:Y:S01]  /*0670*/  @P6 FSEL R15, R15, 448, P4 ;  /* 0x43e000000f0f6808 */ /* 0x000fe20002000000 */
[----:B------:R-:W-:Y:S01]  /*0680*/  FSETP.NAN.AND P3, PT, R14, R14, PT ;  /* 0x0000000e0e00720b */ /* 0x000fe20003f68000 */
[----:B------:R-:W-:Y:S01]  /*0690*/  FSETP.GEU.AND P0, PT, R0, 448, PT ;  /* 0x43e000000000780b */ /* 0x000fe20003f0e000 */
[C---:B------:R-:W-:Y:S01]  /*06a0*/  FSETP.GEU.AND P4, PT, R19.reuse, 448, PT ;  /* 0x43e000001300780b */ /* 0x040fe20003f8e000 */
[----:B------:R-:W-:Y:S01]  /*06b0*/  FSETP.NAN.AND P6, PT, R19, R19, PT ;  /* 0x000000131300720b */ /* 0x000fe20003fc8000 */
[----:B------:R-:W-:Y:S01]  /*06c0*/  PRMT R13, R18, 0x5410, R21 ;  /* 0x00005410120d7816 */ /* 0x000fe20000000015 */
[----:B------:R-:W-:Y:S01]  /*06d0*/  @P1 FSEL R14, R14, 448, P3 ;  /* 0x43e000000e0e1808 */ /* 0x000fe20001800000 */
[----:B------:R-:W-:Y:S01]  /*06e0*/  @P2 FSEL R17, R17, 448, P5 ;  /* 0x43e0000011112808 */ /* 0x000fe20002800000 */
[----:B------:R-:W-:Y:S01]  /*06f0*/  FSETP.GEU.AND P1, PT, R6, 448, PT ;  /* 0x43e000000600780b */ /* 0x000fe20003f2e000 */
[----:B------:R-:W-:Y:S01]  /*0700*/  FSETP.GEU.AND P5, PT, R16, 448, PT ;  /* 0x43e000001000780b */ /* 0x000fe20003fae000 */
[----:B------:R-:W-:Y:S01]  /*0710*/  FSETP.GEU.AND P2, PT, R7, 448, PT ;  /* 0x43e000000700780b */ /* 0x000fe20003f4e000 */
[----:B------:R-:W-:Y:S01]  /*0720*/  FSETP.NAN.AND P3, PT, R0, R0, PT ;  /* 0x000000000000720b */ /* 0x000fe20003f68000 */
[CC--:B------:R-:W-:Y:S01]  /*0730*/  F2FP.SATFINITE.E4M3.F32.PACK_AB_MERGE_C R18, R15.reuse, R14.reuse, RZ ;  /* 0x0000000e0f12723e */ /* 0x0c0fe200048070ff */
[----:B------:R-:W-:Y:S01]  /*0740*/  STG.E.64 desc[UR4][R8.64], R12 ;  /* 0x0000000c08007986 */ /* 0x000fe2000c101b04 */
[----:B------:R-:W-:-:S02]  /*0750*/  F2FP.BF16.F32.PACK_AB R4, R15, R14 ;  /* 0x0000000e0f04723e */ /* 0x000fc400000010ff */
[----:B------:R-:W-:Y:S01]  /*0760*/  @P0 FSEL R0, R0, 448, P3 ;  /* 0x43e0000000000808 */ /* 0x000fe20001800000 */
[----:B------:R-:W-:Y:S01]  /*0770*/  @P4 FSEL R19, R19, 448, P6 ;  /* 0x43e0000013134808 */ /* 0x000fe20003000000 */
[----:B------:R-:W-:Y:S01]  /*0780*/  FSETP.NAN.AND P3, PT, R6, R6, PT ;  /* 0x000000060600720b */ /* 0x000fe20003f68000 */
[----:B------:R-:W-:Y:S01]  /*0790*/  FSETP.NAN.AND P0, PT, R16, R16, PT ;  /* 0x000000101000720b */ /* 0x000fe20003f08000 */
[----:B------:R-:W-:Y:S01]  /*07a0*/  FSETP.NAN.AND P4, PT, R7, R7, PT ;  /* 0x000000070700720b */ /* 0x000fe20003f88000 */
[-C--:B------:R-:W-:Y:S02]  /*07b0*/  F2FP.SATFINITE.E4M3.F32.PACK_AB_MERGE_C R15, R17, R0.reuse, RZ ;  /* 0x00000000110f723e */ /* 0x080fe400048070ff */
[----:B------:R-:W-:Y:S01]  /*07c0*/  @P1 FSEL R6, R6, 448, P3 ;  /* 0x43e0000006061808 */ /* 0x000fe20001800000 */
[----:B------:R-:W-:Y:S01]  /*07d0*/  @P5 FSEL R16, R16, 448, P0 ;  /* 0x43e0000010105808 */ /* 0x000fe20000000000 */
[----:B------:R-:W-:Y:S01]  /*07e0*/  @P2 FSEL R7, R7, 448, P4 ;  /* 0x43e0000007072808 */ /* 0x000fe20002000000 */
[----:B------:R-:W-:-:S02]  /*07f0*/  F2FP.BF16.F32.PACK_AB R5, R17, R0 ;  /* 0x000000001105723e */ /* 0x000fc400000010ff */
[CC--:B------:R-:W-:Y:S02]  /*0800*/  F2FP.SATFINITE.E4M3.F32.PACK_AB_MERGE_C R0, R19.reuse, R6.reuse, RZ ;  /* 0x000000061300723e */ /* 0x0c0fe400048070ff */
[CC--:B------:R-:W-:Y:S02]  /*0810*/  F2FP.SATFINITE.E4M3.F32.PACK_AB_MERGE_C R17, R16.reuse, R7.reuse, RZ ;  /* 0x000000071011723e */ /* 0x0c0fe400048070ff */
[----:B------:R-:W-:Y:S02]  /*0820*/  F2FP.BF16.F32.PACK_AB R7, R16, R7 ;  /* 0x000000071007723e */ /* 0x000fe400000010ff */
[----:B------:R-:W-:Y:S02]  /*0830*/  PRMT R16, R18, 0x5410, R15 ;  /* 0x0000541012107816 */ /* 0x000fe4000000000f */
[----:B------:R-:W-:Y:S02]  /*0840*/  PRMT R17, R0, 0x5410, R17 ;  /* 0x0000541000117816 */ /* 0x000fe40000000011 */
[----:B------:R-:W-:-:S03]  /*0850*/  F2FP.BF16.F32.PACK_AB R6, R19, R6 ;  /* 0x000000061306723e */ /* 0x000fc600000010ff */
[----:B------:R-:W-:Y:S04]  /*0860*/  STG.E.64 desc[UR4][R10.64], R16 ;  /* 0x000000100a007986 */ /* 0x000fe8000c101b04 */
[----:B------:R-:W-:Y:S01]  /*0870*/  STG.E.128 desc[UR4][R2.64], R4 ;  /* 0x0000000402007986 */ /* 0x000fe2000c101d04 */
[----:B------:R-:W-:Y:S05]  /*0880*/  EXIT ;  /* 0x000000000000794d */ /* 0x000fea0003800000 */
.L_x_0:
[----:B------:R-:W-:-:S00]  /*0890*/  BRA `(.L_x_0) ;  /* 0xfffffffc00fc7947 */ /* 0x000fc0000383ffff */
[----:B------:R-:W-:-:S00]  /*08a0*/  NOP ;  /* 0x0000000000007918 */ /* 0x000fc00000000000 */
        /* <DEDUP_REMOVED lines=13> */
.L_x_1:


//--------------------- .nv.shared.reserved.0     --------------------------
	.section	.nv.shared.reserved.0,"aw",@nobits
	.weak		__nv_reservedSMEM_offset_0_alias
	.size		__nv_reservedSMEM_offset_0_alias, 0, 64
	.other		__nv_reservedSMEM_offset_0_alias,@"STO_CUDA_RESERVED_SHARED STV_DEFAULT"
__nv_reservedSMEM_offset_0_alias:
	.zero		0
	.zero		64


//--------------------- .nv.constant0.triton_poi_fused__scaled_mm__to_copy_clamp_ones_3 --------------------------
	.section	.nv.constant0.triton_poi_fused__scaled_mm__to_copy_clamp_ones_3,"a",@progbits
	.sectionflags	@""
	.align	4
.nv.constant0.triton_poi_fused__scaled_mm__to_copy_clamp_ones_3:
	.zero		944


//--------------------- SYMBOLS --------------------------

	.type		.nv.reservedSmem.offset0,@object
	.size		.nv.reservedSmem.offset0,0x4
